	.headerflags	@"EF_CUDA_TEXMODE_UNIFIED EF_CUDA_64BIT_ADDRESS EF_CUDA_ACCELERATORS EF_CUDA_SM90 EF_CUDA_VIRTUAL_SM(EF_CUDA_SM90)"
	.elftype	@"ET_EXEC"


//--------------------- .nv.info                  --------------------------
	.section	.nv.info,"",@"SHT_CUDA_INFO"
	.align	4


	//----- nvinfo : EIATTR_REGCOUNT
	.align		4
        /*0000*/ 	.byte	0x04, 0x2f
        /*0002*/ 	.short	(.L_1 - .L_0)
	.align		4
.L_0:
        /*0004*/ 	.word	index@(triton_poi_fused_max_pool2d_with_indices_24)
        /*0008*/ 	.word	0x00000020


	//----- nvinfo : EIATTR_MIN_STACK_SIZE
	.align		4
.L_1:
        /*000c*/ 	.byte	0x04, 0x12
        /*000e*/ 	.short	(.L_3 - .L_2)
	.align		4
.L_2:
        /*0010*/ 	.word	index@(triton_poi_fused_max_pool2d_with_indices_24)
        /*0014*/ 	.word	0x00000000


	//----- nvinfo : EIATTR_FRAME_SIZE
	.align		4
.L_3:
        /*0018*/ 	.byte	0x04, 0x11
        /*001a*/ 	.short	(.L_5 - .L_4)
	.align		4
.L_4:
        /*001c*/ 	.word	index@(triton_poi_fused_max_pool2d_with_indices_24)
        /*0020*/ 	.word	0x00000000


	//----- nvinfo : EIATTR_MIN_STACK_SIZE
	.align		4
.L_5:
        /*0024*/ 	.byte	0x04, 0x12
        /*0026*/ 	.short	(.L_7 - .L_6)
	.align		4
.L_6:
        /*0028*/ 	.word	index@(triton_poi_fused_max_pool2d_with_indices_24)
        /*002c*/ 	.word	0x00000000
.L_7:


//--------------------- .nv.info.triton_poi_fused_max_pool2d_with_indices_24 --------------------------
	.section	.nv.info.triton_poi_fused_max_pool2d_with_indices_24,"",@"SHT_CUDA_INFO"
	.sectionflags	@""
	.align	4


	//----- nvinfo : EIATTR_CUDA_API_VERSION
	.align		4
        /*0000*/ 	.byte	0x04, 0x37
        /*0002*/ 	.short	(.L_9 - .L_8)
.L_8:
        /*0004*/ 	.word	0x0000007c


	//----- nvinfo : EIATTR_KPARAM_INFO
	.align		4
.L_9:
        /*0008*/ 	.byte	0x04, 0x17
        /*000a*/ 	.short	(.L_11 - .L_10)
.L_10:
        /*000c*/ 	.word	0x00000000
        /*0010*/ 	.short	0x0003
        /*0012*/ 	.short	0x0018
        /*0014*/ 	.byte	0x00, 0xf0, 0x11, 0x00


	//----- nvinfo : EIATTR_KPARAM_INFO
	.align		4
.L_11:
        /*0018*/ 	.byte	0x04, 0x17
        /*001a*/ 	.short	(.L_13 - .L_12)
.L_12:
        /*001c*/ 	.word	0x00000000
        /*0020*/ 	.short	0x0002
        /*0022*/ 	.short	0x0010
        /*0024*/ 	.byte	0x00, 0xf4, 0x21, 0x00


	//----- nvinfo : EIATTR_KPARAM_INFO
	.align		4
.L_13:
        /*0028*/ 	.byte	0x04, 0x17
        /*002a*/ 	.short	(.L_15 - .L_14)
.L_14:
        /*002c*/ 	.word	0x00000000
        /*0030*/ 	.short	0x0001
        /*0032*/ 	.short	0x0008
        /*0034*/ 	.byte	0x00, 0xf4, 0x21, 0x00


	//----- nvinfo : EIATTR_KPARAM_INFO
	.align		4
.L_15:
        /*0038*/ 	.byte	0x04, 0x17
        /*003a*/ 	.short	(.L_17 - .L_16)
.L_16:
        /*003c*/ 	.word	0x00000000
        /*0040*/ 	.short	0x0000
        /*0042*/ 	.short	0x0000
        /*0044*/ 	.byte	0x00, 0xf4, 0x21, 0x00


	//----- nvinfo : EIATTR_SPARSE_MMA_MASK
	.align		4
.L_17:
        /*0048*/ 	.byte	0x03, 0x50
        /*004a*/ 	.short	0x0000


	//----- nvinfo : EIATTR_MAXREG_COUNT
	.align		4
        /*004c*/ 	.byte	0x03, 0x1b
        /*004e*/ 	.short	0x00ff


	//----- nvinfo : EIATTR_EXIT_INSTR_OFFSETS
	.align		4
        /*0050*/ 	.byte	0x04, 0x1c
        /*0052*/ 	.short	(.L_19 - .L_18)


	//   ....[0]....
.L_18:
        /*0054*/ 	.word	0x000009f0


	//----- nvinfo : EIATTR_REQNTID
	.align		4
.L_19:
        /*0058*/ 	.byte	0x04, 0x10
        /*005a*/ 	.short	(.L_21 - .L_20)
.L_20:
        /*005c*/ 	.word	0x00000100
        /*0060*/ 	.word	0x00000001
        /*0064*/ 	.word	0x00000001


	//----- nvinfo : EIATTR_CBANK_PARAM_SIZE
	.align		4
.L_21:
        /*0068*/ 	.byte	0x03, 0x19
        /*006a*/ 	.short	0x001c


	//----- nvinfo : EIATTR_PARAM_CBANK
	.align		4
        /*006c*/ 	.byte	0x04, 0x0a
        /*006e*/ 	.short	(.L_23 - .L_22)
	.align		4
.L_22:
        /*0070*/ 	.word	index@(.nv.constant0.triton_poi_fused_max_pool2d_with_indices_24)
        /*0074*/ 	.short	0x0210
        /*0076*/ 	.short	0x001c


	//----- nvinfo : EIATTR_SW_WAR
	.align		4
.L_23:
        /*0078*/ 	.byte	0x04, 0x36
        /*007a*/ 	.short	(.L_25 - .L_24)
.L_24:
        /*007c*/ 	.word	0x00000008
.L_25:


//--------------------- .nv.callgraph             --------------------------
	.section	.nv.callgraph,"",@"SHT_CUDA_CALLGRAPH"
	.align	4
	.sectionentsize	8
	.align		4
        /*0000*/ 	.word	0x00000000
	.align		4
        /*0004*/ 	.word	0xffffffff
	.align		4
        /*0008*/ 	.word	0x00000000
	.align		4
        /*000c*/ 	.word	0xfffffffe
	.align		4
        /*0010*/ 	.word	0x00000000
	.align		4
        /*0014*/ 	.word	0xfffffffd
	.align		4
        /*0018*/ 	.word	0x00000000
	.align		4
        /*001c*/ 	.word	0xfffffffc


//--------------------- .text.triton_poi_fused_max_pool2d_with_indices_24 --------------------------
	.section	.text.triton_poi_fused_max_pool2d_with_indices_24,"ax",@progbits
	.align	128
        .global         triton_poi_fused_max_pool2d_with_indices_24
        .type           triton_poi_fused_max_pool2d_with_indices_24,@function
        .size           triton_poi_fused_max_pool2d_with_indices_24,(.L_x_1 - triton_poi_fused_max_pool2d_with_indices_24)
        .other          triton_poi_fused_max_pool2d_with_indices_24,@"STO_CUDA_ENTRY STV_DEFAULT"
triton_poi_fused_max_pool2d_with_indices_24:
.text.triton_poi_fused_max_pool2d_with_indices_24:
[----:B------:R-:W-:Y:S01]  /*0000*/  LDC R1, c[0x0][0x28] ;  /* 0x00000a00ff017b82 */ /* 0x000fe20000000800 */
[----:B------:R-:W1:Y:S01]  /*0010*/  S2R R0, SR_TID.X ;  /* 0x0000000000007919 */ /* 0x000e620000002100 */
[----:B------:R-:W-:-:S06]  /*0020*/  IMAD.MOV.U32 R10, RZ, RZ, RZ ;  /* 0x000000ffff0a7224 */ /* 0x000fcc00078e00ff */
[----:B------:R-:W2:Y:S01]  /*0030*/  LDC.64 R16, c[0x0][0x210] ;  /* 0x00008400ff107b82 */ /* 0x000ea20000000a00 */
[----:B------:R-:W-:Y:S01]  /*0040*/  ULDC.64 UR4, c[0x0][0x208] ;  /* 0x0000820000047ab9 */ /* 0x000fe20000000a00 */
[----:B------:R-:W3:Y:S01]  /*0050*/  S2R R11, SR_CTAID.X ;  /* 0x00000000000b7919 */ /* 0x000ee20000002500 */
[----:B------:R-:W-:Y:S01]  /*0060*/  ULDC.64 UR6, c[0x0][0x220] ;  /* 0x0000880000067ab9 */ /* 0x000fe20000000a00 */
[----:B-1----:R-:W-:-:S05]  /*0070*/  IMAD.SHL.U32 R0, R0, 0x2, RZ ;  /* 0x0000000200007824 */ /* 0x002fca00078e00ff */
[----:B------:R-:W-:-:S05]  /*0080*/  LOP3.LUT R0, R0, 0x1fe, RZ, 0xc0, !PT ;  /* 0x000001fe00007812 */ /* 0x000fca00078ec0ff */
[----:B---3--:R-:W-:-:S04]  /*0090*/  IMAD R11, R11, 0x200, R0 ;  /* 0x000002000b0b7824 */ /* 0x008fc800078e0200 */
[----:B------:R-:W-:-:S04]  /*00a0*/  IMAD.HI R4, R11, -0x6db6db6d, R10 ;  /* 0x924924930b047827 */ /* 0x000fc800078e020a */
[----:B------:R-:W-:Y:S01]  /*00b0*/  IMAD.HI R0, R11, 0x5397829d, RZ ;  /* 0x5397829d0b007827 */ /* 0x000fe200078e02ff */
[----:B------:R-:W-:-:S04]  /*00c0*/  SHF.R.U32.HI R5, RZ, 0x1f, R4 ;  /* 0x0000001fff057819 */ /* 0x000fc80000011604 */
[----:B------:R-:W-:Y:S01]  /*00d0*/  LEA.HI.SX32 R5, R4, R5, 0x1d ;  /* 0x0000000504057211 */ /* 0x000fe200078feaff */
[----:B------:R-:W-:Y:S01]  /*00e0*/  IMAD.MOV.U32 R4, RZ, RZ, RZ ;  /* 0x000000ffff047224 */ /* 0x000fe200078e00ff */
[----:B------:R-:W-:-:S03]  /*00f0*/  SHF.R.U32.HI R3, RZ, 0x1f, R0 ;  /* 0x0000001fff037819 */ /* 0x000fc60000011600 */
[----:B------:R-:W-:-:S04]  /*0100*/  IMAD.HI R2, R5, -0x6db6db6d, R4 ;  /* 0x9249249305027827 */ /* 0x000fc800078e0204 */
[----:B------:R-:W-:Y:S01]  /*0110*/  IMAD R4, R5, -0xe, R11 ;  /* 0xfffffff205047824 */ /* 0x000fe200078e020b */
[----:B------:R-:W-:-:S04]  /*0120*/  SHF.R.U32.HI R7, RZ, 0x1f, R2 ;  /* 0x0000001fff077819 */ /* 0x000fc80000011602 */
[----:B------:R-:W-:Y:S02]  /*0130*/  LEA.HI.SX32 R7, R2, R7, 0x1d ;  /* 0x0000000702077211 */ /* 0x000fe400078feaff */
[----:B------:R-:W-:-:S03]  /*0140*/  LEA.HI.SX32 R2, R0, R3, 0x1a ;  /* 0x0000000300027211 */ /* 0x000fc600078fd2ff */
[----:B------:R-:W-:-:S04]  /*0150*/  IMAD R7, R7, -0xe, R5 ;  /* 0xfffffff207077824 */ /* 0x000fc800078e0205 */
[----:B------:R-:W-:-:S04]  /*0160*/  IMAD R2, R2, 0xf, R7 ;  /* 0x0000000f02027824 */ /* 0x000fc800078e0207 */
[----:B------:R-:W-:-:S04]  /*0170*/  IMAD R15, R2, 0x3c, RZ ;  /* 0x0000003c020f7824 */ /* 0x000fc800078e02ff */
[----:B------:R-:W-:-:S04]  /*0180*/  IMAD R21, R4, 0x2, R15 ;  /* 0x0000000204157824 */ /* 0x000fc800078e020f */
[C---:B------:R-:W-:Y:S02]  /*0190*/  VIADD R9, R21.reuse, 0x1 ;  /* 0x0000000115097836 */ /* 0x040fe40000000000 */
[----:B--2---:R-:W-:-:S04]  /*01a0*/  IMAD.WIDE R6, R21, 0x4, R16 ;  /* 0x0000000415067825 */ /* 0x004fc800078e0210 */
[--C-:B------:R-:W-:Y:S01]  /*01b0*/  IMAD.WIDE R8, R9, 0x4, R16.reuse ;  /* 0x0000000409087825 */ /* 0x100fe200078e0210 */
[----:B------:R1:W2:Y:S03]  /*01c0*/  LDG.E.EL R2, desc[UR4][R6.64] ;  /* 0x0000000406027981 */ /* 0x0002a6000c2e1900 */
[----:B------:R-:W-:Y:S01]  /*01d0*/  VIADD R13, R21, 0x2 ;  /* 0x00000002150d7836 */ /* 0x000fe20000000000 */
[----:B------:R3:W2:Y:S03]  /*01e0*/  LDG.E.EL R25, desc[UR4][R8.64] ;  /* 0x0000000408197981 */ /* 0x0006a6000c2e1900 */
[----:B------:R-:W-:-:S04]  /*01f0*/  IMAD.WIDE R12, R13, 0x4, R16 ;  /* 0x000000040d0c7825 */ /* 0x000fc800078e0210 */
[----:B------:R-:W-:Y:S01]  /*0200*/  VIADD R19, R21, 0x1e ;  /* 0x0000001e15137836 */ /* 0x000fe20000000000 */
[----:B------:R-:W4:Y:S03]  /*0210*/  LDG.E.EL R24, desc[UR4][R12.64] ;  /* 0x000000040c187981 */ /* 0x000f26000c2e1900 */
[----:B------:R-:W-:-:S04]  /*0220*/  IMAD.WIDE R18, R19, 0x4, R16 ;  /* 0x0000000413127825 */ /* 0x000fc800078e0210 */
[----:B------:R-:W-:Y:S01]  /*0230*/  VIADD R27, R21, 0x1f ;  /* 0x0000001f151b7836 */ /* 0x000fe20000000000 */
[----:B------:R-:W5:Y:S01]  /*0240*/  LDG.E.EL R23, desc[UR4][R18.64] ;  /* 0x0000000412177981 */ /* 0x000f62000c2e1900 */
[----:B------:R-:W-:Y:S02]  /*0250*/  VIADD R5, R11, 0x1 ;  /* 0x000000010b057836 */ /* 0x000fe40000000000 */
[----:B------:R-:W-:-:S04]  /*0260*/  IMAD.WIDE R26, R27, 0x4, R16 ;  /* 0x000000041b1a7825 */ /* 0x000fc800078e0210 */
[----:B------:R-:W-:Y:S01]  /*0270*/  IMAD.MOV.U32 R4, RZ, RZ, RZ ;  /* 0x000000ffff047224 */ /* 0x000fe200078e00ff */
[----:B------:R-:W5:Y:S01]  /*0280*/  LDG.E.EL R22, desc[UR4][R26.64] ;  /* 0x000000041a167981 */ /* 0x000f62000c2e1900 */
[----:B-1----:R-:W-:Y:S02]  /*0290*/  VIADD R7, R21, 0x20 ;  /* 0x0000002015077836 */ /* 0x002fe40000000000 */
[----:B------:R-:W-:-:S04]  /*02a0*/  IMAD.HI R4, R5, -0x6db6db6d, R4 ;  /* 0x9249249305047827 */ /* 0x000fc800078e0204 */
[----:B------:R-:W-:Y:S01]  /*02b0*/  IMAD.WIDE R6, R7, 0x4, R16 ;  /* 0x0000000407067825 */ /* 0x000fe200078e0210 */
[----:B---3--:R-:W-:-:S03]  /*02c0*/  SHF.R.U32.HI R9, RZ, 0x1f, R4 ;  /* 0x0000001fff097819 */ /* 0x008fc60000011604 */
[----:B------:R-:W-:Y:S01]  /*02d0*/  VIADD R29, R21, 0x3c ;  /* 0x0000003c151d7836 */ /* 0x000fe20000000000 */
[----:B------:R-:W-:Y:S01]  /*02e0*/  LEA.HI.SX32 R9, R4, R9, 0x1d ;  /* 0x0000000904097211 */ /* 0x000fe200078feaff */
[----:B------:R1:W3:Y:S04]  /*02f0*/  LDG.E.EL R13, desc[UR4][R6.64] ;  /* 0x00000004060d7981 */ /* 0x0002e8000c2e1900 */
[----:B------:R-:W-:Y:S02]  /*0300*/  IMAD R4, R9, -0xe, R5 ;  /* 0xfffffff209047824 */ /* 0x000fe400078e0205 */
[----:B------:R-:W-:Y:S02]  /*0310*/  VIADD R5, R21, 0x3d ;  /* 0x0000003d15057836 */ /* 0x000fe40000000000 */
[----:B-1----:R-:W-:-:S04]  /*0320*/  IMAD.WIDE R6, R29, 0x4, R16 ;  /* 0x000000041d067825 */ /* 0x002fc800078e0210 */
[----:B------:R-:W-:Y:S01]  /*0330*/  IMAD R15, R4, 0x2, R15 ;  /* 0x00000002040f7824 */ /* 0x000fe200078e020f */
[----:B------:R1:W3:Y:S01]  /*0340*/  LDG.E.EL R12, desc[UR4][R6.64] ;  /* 0x00000004060c7981 */ /* 0x0002e2000c2e1900 */
[----:B------:R-:W-:-:S04]  /*0350*/  IMAD.WIDE R4, R5, 0x4, R16 ;  /* 0x0000000405047825 */ /* 0x000fc800078e0210 */
[C---:B0-----:R-:W-:Y:S02]  /*0360*/  VIADD R27, R15.reuse, 0x1 ;  /* 0x000000010f1b7836 */ /* 0x041fe40000000000 */
[----:B------:R-:W3:Y:S01]  /*0370*/  LDG.E.EL R5, desc[UR4][R4.64] ;  /* 0x0000000404057981 */ /* 0x000ee2000c2e1900 */
[----:B------:R-:W-:-:S04]  /*0380*/  IMAD.WIDE R28, R15, 0x4, R16 ;  /* 0x000000040f1c7825 */ /* 0x000fc800078e0210 */
[--C-:B------:R-:W-:Y:S01]  /*0390*/  IMAD.WIDE R26, R27, 0x4, R16.reuse ;  /* 0x000000041b1a7825 */ /* 0x100fe200078e0210 */
[----:B------:R-:W3:Y:S03]  /*03a0*/  LDG.E.EL R8, desc[UR4][R28.64] ;  /* 0x000000041c087981 */ /* 0x000ee6000c2e1900 */
[----:B------:R-:W-:Y:S01]  /*03b0*/  VIADD R19, R15, 0x2 ;  /* 0x000000020f137836 */ /* 0x000fe20000000000 */
[----:B------:R-:W3:Y:S03]  /*03c0*/  LDG.E.EL R10, desc[UR4][R26.64] ;  /* 0x000000041a0a7981 */ /* 0x000ee6000c2e1900 */
[----:B------:R-:W-:-:S04]  /*03d0*/  IMAD.WIDE R18, R19, 0x4, R16 ;  /* 0x0000000413127825 */ /* 0x000fc800078e0210 */
[----:B-1----:R-:W-:Y:S01]  /*03e0*/  VIADD R7, R15, 0x1e ;  /* 0x0000001e0f077836 */ /* 0x002fe20000000000 */
[----:B------:R0:W3:Y:S03]  /*03f0*/  LDG.E.EL R9, desc[UR4][R18.64] ;  /* 0x0000000412097981 */ /* 0x0000e6000c2e1900 */
[----:B0-----:R-:W-:-:S04]  /*0400*/  IMAD.WIDE R18, R7, 0x4, R16 ;  /* 0x0000000407127825 */ /* 0x001fc800078e0210 */
[----:B------:R-:W-:Y:S01]  /*0410*/  VIADD R7, R15, 0x1f ;  /* 0x0000001f0f077836 */ /* 0x000fe20000000000 */
[----:B------:R0:W3:Y:S03]  /*0420*/  LDG.E.EL R4, desc[UR4][R18.64] ;  /* 0x0000000412047981 */ /* 0x0000e6000c2e1900 */
[----:B------:R-:W-:-:S04]  /*0430*/  IMAD.WIDE R6, R7, 0x4, R16 ;  /* 0x0000000407067825 */ /* 0x000fc800078e0210 */
[----:B------:R-:W-:Y:S02]  /*0440*/  VIADD R14, R15, 0x20 ;  /* 0x000000200f0e7836 */ /* 0x000fe40000000000 */
[----:B------:R-:W3:Y:S02]  /*0450*/  LDG.E.EL R7, desc[UR4][R6.64] ;  /* 0x0000000406077981 */ /* 0x000ee4000c2e1900 */
[----:B------:R-:W-:-:S04]  /*0460*/  IMAD.WIDE R28, R14, 0x4, R16 ;  /* 0x000000040e1c7825 */ /* 0x000fc800078e0210 */
[----:B------:R-:W-:Y:S01]  /*0470*/  VIADD R27, R15, 0x3c ;  /* 0x0000003c0f1b7836 */ /* 0x000fe20000000000 */
[----:B------:R-:W3:Y:S03]  /*0480*/  LDG.E.EL R6, desc[UR4][R28.64] ;  /* 0x000000041c067981 */ /* 0x000ee6000c2e1900 */
[----:B------:R-:W-:-:S04]  /*0490*/  IMAD.WIDE R26, R27, 0x4, R16 ;  /* 0x000000041b1a7825 */ /* 0x000fc800078e0210 */
[----:B------:R-:W-:Y:S02]  /*04a0*/  VIADD R14, R15, 0x3d ;  /* 0x0000003d0f0e7836 */ /* 0x000fe40000000000 */
[----:B------:R-:W3:Y:S02]  /*04b0*/  LDG.E.EL R27, desc[UR4][R26.64] ;  /* 0x000000041a1b7981 */ /* 0x000ee4000c2e1900 */
[----:B0-----:R-:W-:-:S06]  /*04c0*/  IMAD.WIDE R18, R14, 0x4, R16 ;  /* 0x000000040e127825 */ /* 0x001fcc00078e0210 */
[----:B------:R-:W3:Y:S01]  /*04d0*/  LDG.E.EL R18, desc[UR4][R18.64] ;  /* 0x0000000412127981 */ /* 0x000ee2000c2e1900 */
[----:B------:R-:W-:Y:S02]  /*04e0*/  VIADD R21, R21, 0x3e ;  /* 0x0000003e15157836 */ /* 0x000fe40000000000 */
[----:B------:R-:W-:Y:S02]  /*04f0*/  VIADD R20, R15, 0x3e ;  /* 0x0000003e0f147836 */ /* 0x000fe40000000000 */
[----:B------:R-:W-:-:S04]  /*0500*/  IMAD.WIDE R14, R21, 0x4, R16 ;  /* 0x00000004150e7825 */ /* 0x000fc800078e0210 */
[----:B------:R-:W-:Y:S02]  /*0510*/  IMAD.WIDE R16, R20, 0x4, R16 ;  /* 0x0000000414107825 */ /* 0x000fe400078e0210 */
[----:B------:R-:W3:Y:S04]  /*0520*/  LDG.E.EL R20, desc[UR4][R14.64] ;  /* 0x000000040e147981 */ /* 0x000ee8000c2e1900 */
[----:B------:R-:W3:Y:S01]  /*0530*/  LDG.E.EL R21, desc[UR4][R16.64] ;  /* 0x0000000410157981 */ /* 0x000ee2000c2e1900 */
[----:B------:R-:W-:-:S05]  /*0540*/  LEA.HI.SX32 R3, R0, R3, 0x10 ;  /* 0x0000000300037211 */ /* 0x000fca00078f82ff */
[----:B------:R-:W-:-:S04]  /*0550*/  IMAD R0, R3, -0x31000, R11 ;  /* 0xfffcf00003007824 */ /* 0x000fc800078e020b */
[----:B------:R-:W-:Y:S01]  /*0560*/  IMAD R3, R3, 0x49800, R0 ;  /* 0x0004980003037824 */ /* 0x000fe200078e0200 */
[C---:B--2---:R-:W-:Y:S02]  /*0570*/  FSETP.GT.AND P2, PT, R25.reuse, R2, PT ;  /* 0x000000021900720b */ /* 0x044fe40003f44000 */
[----:B------:R-:W-:Y:S02]  /*0580*/  FSETP.NAN.AND P0, PT, R25, R25, PT ;  /* 0x000000191900720b */ /* 0x000fe40003f08000 */
[----:B----4-:R-:W-:-:S09]  /*0590*/  FSETP.NAN.AND P1, PT, R24, R24, PT ;  /* 0x000000181800720b */ /* 0x010fd20003f28000 */
[----:B------:R-:W-:Y:S02]  /*05a0*/  @!P2 SEL R25, R25, R2, P0 ;  /* 0x000000021919a207 */ /* 0x000fe40000000000 */
[----:B-----5:R-:W-:Y:S02]  /*05b0*/  FSETP.NAN.AND P4, PT, R23, R23, PT ;  /* 0x000000171700720b */ /* 0x020fe40003f88000 */
[----:B------:R-:W-:-:S04]  /*05c0*/  FSETP.GEU.AND P0, PT, R25, R24, PT ;  /* 0x000000181900720b */ /* 0x000fc80003f0e000 */
[----:B------:R-:W-:Y:S02]  /*05d0*/  @!P1 SEL R24, R24, R25, !P0 ;  /* 0x0000001918189207 */ /* 0x000fe40004000000 */
[----:B------:R-:W-:Y:S02]  /*05e0*/  FSETP.NAN.AND P1, PT, R22, R22, PT ;  /* 0x000000161600720b */ /* 0x000fe40003f28000 */
[----:B------:R-:W-:-:S04]  /*05f0*/  FSETP.GEU.AND P3, PT, R24, R23, PT ;  /* 0x000000171800720b */ /* 0x000fc80003f6e000 */
[----:B------:R-:W-:-:S04]  /*0600*/  @!P4 SEL R23, R23, R24, !P3 ;  /* 0x000000181717c207 */ /* 0x000fc80005800000 */
[----:B------:R-:W-:Y:S02]  /*0610*/  FSETP.GEU.AND P4, PT, R23, R22, PT ;  /* 0x000000161700720b */ /* 0x000fe40003f8e000 */
[----:B---3--:R-:W-:Y:S02]  /*0620*/  FSETP.NAN.AND P5, PT, R13, R13, PT ;  /* 0x0000000d0d00720b */ /* 0x008fe40003fa8000 */
[----:B------:R-:W-:-:S04]  /*0630*/  @!P1 SEL R22, R22, R23, !P4 ;  /* 0x0000001716169207 */ /* 0x000fc80006000000 */
[----:B------:R-:W-:Y:S02]  /*0640*/  FSETP.GEU.AND P1, PT, R22, R13, PT ;  /* 0x0000000d1600720b */ /* 0x000fe40003f2e000 */
[----:B------:R-:W-:-:S05]  /*0650*/  FSETP.NAN.AND P6, PT, R12, R12, PT ;  /* 0x0000000c0c00720b */ /* 0x000fca0003fc8000 */
[----:B------:R-:W-:Y:S02]  /*0660*/  @!P5 SEL R13, R13, R22, !P1 ;  /* 0x000000160d0dd207 */ /* 0x000fe40004800000 */
[----:B------:R-:W-:Y:S02]  /*0670*/  SEL R2, RZ, 0x1, !P2 ;  /* 0x00000001ff027807 */ /* 0x000fe40005000000 */
[----:B------:R-:W-:Y:S02]  /*0680*/  FSETP.GEU.AND P2, PT, R13, R12, PT ;  /* 0x0000000c0d00720b */ /* 0x000fe40003f4e000 */
[----:B------:R-:W-:Y:S02]  /*0690*/  FSETP.NAN.AND P5, PT, R5, R5, PT ;  /* 0x000000050500720b */ /* 0x000fe40003fa8000 */
[----:B------:R-:W-:Y:S02]  /*06a0*/  SEL R2, R2, 0x2, P0 ;  /* 0x0000000202027807 */ /* 0x000fe40000000000 */
[----:B------:R-:W-:-:S02]  /*06b0*/  @!P6 SEL R12, R12, R13, !P2 ;  /* 0x0000000d0c0ce207 */ /* 0x000fc40005000000 */
[----:B------:R-:W-:Y:S02]  /*06c0*/  FSETP.GT.AND P6, PT, R10, R8, PT ;  /* 0x000000080a00720b */ /* 0x000fe40003fc4000 */
[----:B------:R-:W-:-:S05]  /*06d0*/  FSETP.GEU.AND P0, PT, R12, R5, PT ;  /* 0x000000050c00720b */ /* 0x000fca0003f0e000 */
[----:B------:R-:W-:Y:S02]  /*06e0*/  @!P5 SEL R5, R5, R12, !P0 ;  /* 0x0000000c0505d207 */ /* 0x000fe40004000000 */
[----:B------:R-:W-:Y:S02]  /*06f0*/  SEL R12, R2, 0x3, P3 ;  /* 0x00000003020c7807 */ /* 0x000fe40001800000 */
[----:B------:R-:W-:Y:S02]  /*0700*/  FSETP.NAN.AND P5, PT, R9, R9, PT ;  /* 0x000000090900720b */ /* 0x000fe40003fa8000 */
[----:B------:R-:W-:-:S04]  /*0710*/  FSETP.NAN.AND P3, PT, R10, R10, PT ;  /* 0x0000000a0a00720b */ /* 0x000fc80003f68000 */
[----:B------:R-:W-:Y:S02]  /*0720*/  @!P6 SEL R10, R10, R8, P3 ;  /* 0x000000080a0ae207 */ /* 0x000fe40001800000 */
[----:B------:R-:W-:Y:S02]  /*0730*/  SEL R2, RZ, 0x1, !P6 ;  /* 0x00000001ff027807 */ /* 0x000fe40007000000 */
[----:B------:R-:W-:Y:S02]  /*0740*/  FSETP.GEU.AND P6, PT, R10, R9, PT ;  /* 0x000000090a00720b */ /* 0x000fe40003fce000 */
[----:B------:R-:W-:Y:S02]  /*0750*/  FSETP.NAN.AND P3, PT, R4, R4, PT ;  /* 0x000000040400720b */ /* 0x000fe40003f68000 */
[----:B------:R-:W-:Y:S02]  /*0760*/  @!P5 SEL R9, R9, R10, !P6 ;  /* 0x0000000a0909d207 */ /* 0x000fe40007000000 */
[----:B------:R-:W-:-:S02]  /*0770*/  SEL R2, R2, 0x2, P6 ;  /* 0x0000000202027807 */ /* 0x000fc40003000000 */
[----:B------:R-:W-:Y:S02]  /*0780*/  FSETP.GEU.AND P6, PT, R9, R4, PT ;  /* 0x000000040900720b */ /* 0x000fe40003fce000 */
[----:B------:R-:W-:-:S05]  /*0790*/  FSETP.NAN.AND P5, PT, R7, R7, PT ;  /* 0x000000070700720b */ /* 0x000fca0003fa8000 */
[----:B------:R-:W-:Y:S02]  /*07a0*/  @!P3 SEL R4, R4, R9, !P6 ;  /* 0x000000090404b207 */ /* 0x000fe40007000000 */
[----:B------:R-:W-:Y:S01]  /*07b0*/  SEL R2, R2, 0x3, P6 ;  /* 0x0000000302027807 */ /* 0x000fe20003000000 */
[----:B------:R-:W0:Y:S01]  /*07c0*/  LDC.64 R8, c[0x0][0x218] ;  /* 0x00008600ff087b82 */ /* 0x000e220000000a00 */
[----:B------:R-:W-:Y:S02]  /*07d0*/  FSETP.GEU.AND P6, PT, R4, R7, PT ;  /* 0x000000070400720b */ /* 0x000fe40003fce000 */
[----:B------:R-:W-:Y:S02]  /*07e0*/  FSETP.NAN.AND P3, PT, R6, R6, PT ;  /* 0x000000060600720b */ /* 0x000fe40003f68000 */
[----:B------:R-:W-:Y:S02]  /*07f0*/  @!P5 SEL R7, R7, R4, !P6 ;  /* 0x000000040707d207 */ /* 0x000fe40007000000 */
[----:B------:R-:W-:-:S02]  /*0800*/  SEL R12, R12, 0x4, P4 ;  /* 0x000000040c0c7807 */ /* 0x000fc40002000000 */
[----:B------:R-:W-:Y:S02]  /*0810*/  FSETP.NAN.AND P5, PT, R27, R27, PT ;  /* 0x0000001b1b00720b */ /* 0x000fe40003fa8000 */
[----:B------:R-:W-:-:S05]  /*0820*/  FSETP.GEU.AND P4, PT, R7, R6, PT ;  /* 0x000000060700720b */ /* 0x000fca0003f8e000 */
[----:B------:R-:W-:Y:S02]  /*0830*/  @!P3 SEL R6, R6, R7, !P4 ;  /* 0x000000070606b207 */ /* 0x000fe40006000000 */
[----:B------:R-:W-:Y:S02]  /*0840*/  SEL R12, R12, 0x5, P1 ;  /* 0x000000050c0c7807 */ /* 0x000fe40000800000 */
[----:B------:R-:W-:Y:S02]  /*0850*/  FSETP.NAN.AND P3, PT, R18, R18, PT ;  /* 0x000000121200720b */ /* 0x000fe40003f68000 */
[----:B------:R-:W-:Y:S02]  /*0860*/  FSETP.GEU.AND P1, PT, R6, R27, PT ;  /* 0x0000001b0600720b */ /* 0x000fe40003f2e000 */
[----:B------:R-:W-:Y:S02]  /*0870*/  SEL R2, R2, 0x4, P6 ;  /* 0x0000000402027807 */ /* 0x000fe40003000000 */
[----:B------:R-:W-:-:S02]  /*0880*/  @!P5 SEL R27, R27, R6, !P1 ;  /* 0x000000061b1bd207 */ /* 0x000fc40004800000 */
[----:B------:R-:W-:Y:S02]  /*0890*/  SEL R12, R12, 0x6, P2 ;  /* 0x000000060c0c7807 */ /* 0x000fe40001000000 */
[----:B------:R-:W-:Y:S02]  /*08a0*/  FSETP.GEU.AND P5, PT, R27, R18, PT ;  /* 0x000000121b00720b */ /* 0x000fe40003fae000 */
[----:B------:R-:W-:Y:S02]  /*08b0*/  SEL R2, R2, 0x5, P4 ;  /* 0x0000000502027807 */ /* 0x000fe40002000000 */
[----:B------:R-:W-:Y:S02]  /*08c0*/  @!P3 SEL R18, R18, R27, !P5 ;  /* 0x0000001b1212b207 */ /* 0x000fe40006800000 */
[----:B------:R-:W-:Y:S02]  /*08d0*/  FSETP.NAN.AND P3, PT, R20, R20, PT ;  /* 0x000000141400720b */ /* 0x000fe40003f68000 */
[----:B------:R-:W-:-:S02]  /*08e0*/  FSETP.NAN.AND P2, PT, R21, R21, PT ;  /* 0x000000151500720b */ /* 0x000fc40003f48000 */
[----:B------:R-:W-:Y:S02]  /*08f0*/  SEL R12, R12, 0x7, P0 ;  /* 0x000000070c0c7807 */ /* 0x000fe40000000000 */
[----:B------:R-:W-:Y:S02]  /*0900*/  SEL R2, R2, 0x6, P1 ;  /* 0x0000000602027807 */ /* 0x000fe40000800000 */
[----:B------:R-:W-:Y:S02]  /*0910*/  FSETP.GEU.AND P0, PT, R5, R20, PT ;  /* 0x000000140500720b */ /* 0x000fe40003f0e000 */
[----:B------:R-:W-:Y:S02]  /*0920*/  SEL R0, R2, 0x7, P5 ;  /* 0x0000000702007807 */ /* 0x000fe40002800000 */
[----:B------:R-:W-:Y:S02]  /*0930*/  FSETP.GEU.AND P1, PT, R18, R21, PT ;  /* 0x000000151200720b */ /* 0x000fe40003f2e000 */
[----:B------:R-:W-:-:S02]  /*0940*/  SEL R12, R12, 0x8, P0 ;  /* 0x000000080c0c7807 */ /* 0x000fc40000000000 */
[----:B------:R-:W-:Y:S02]  /*0950*/  SEL R0, R0, 0x8, P1 ;  /* 0x0000000800007807 */ /* 0x000fe40000800000 */
[----:B------:R-:W-:Y:S02]  /*0960*/  LOP3.LUT R7, R12, 0xff, RZ, 0xc0, !PT ;  /* 0x000000ff0c077812 */ /* 0x000fe400078ec0ff */
[----:B------:R-:W-:Y:S01]  /*0970*/  IADD3 R2, P4, R11, UR6, RZ ;  /* 0x000000060b027c10 */ /* 0x000fe2000ff9e0ff */
[----:B0-----:R-:W-:Y:S01]  /*0980*/  IMAD.WIDE R8, R3, 0x4, R8 ;  /* 0x0000000403087825 */ /* 0x001fe200078e0208 */
[----:B------:R-:W-:Y:S02]  /*0990*/  @!P3 SEL R20, R20, R5, !P0 ;  /* 0x000000051414b207 */ /* 0x000fe40004000000 */
[----:B------:R-:W-:Y:S01]  /*09a0*/  @!P2 SEL R21, R21, R18, !P1 ;  /* 0x000000121515a207 */ /* 0x000fe20004800000 */
[----:B------:R-:W-:Y:S01]  /*09b0*/  IMAD R7, R0, 0x100, R7 ;  /* 0x0000010000077824 */ /* 0x000fe200078e0207 */
[----:B------:R-:W-:-:S03]  /*09c0*/  LEA.HI.X.SX32 R3, R11, UR7, 0x1, P4 ;  /* 0x000000070b037c11 */ /* 0x000fc6000a0f0eff */
[----:B------:R-:W-:Y:S04]  /*09d0*/  STG.E.64 desc[UR4][R8.64], R20 ;  /* 0x0000001408007986 */ /* 0x000fe8000c101b04 */
[----:B------:R-:W-:Y:S01]  /*09e0*/  STG.E.U16 desc[UR4][R2.64], R7 ;  /* 0x0000000702007986 */ /* 0x000fe2000c101504 */
[----:B------:R-:W-:Y:S05]  /*09f0*/  EXIT ;  /* 0x000000000000794d */ /* 0x000fea0003800000 */
.L_x_0:
[----:B------:R-:W-:-:S00]  /*0a00*/  BRA `(.L_x_0) ;  /* 0xfffffffc00fc7947 */ /* 0x000fc0000383ffff */
[----:B------:R-:W-:-:S00]  /*0a10*/  NOP ;  /* 0x0000000000007918 */ /* 0x000fc00000000000 */
        /* <DEDUP_REMOVED lines=14> */
.L_x_1:


//--------------------- .nv.constant0.triton_poi_fused_max_pool2d_with_indices_24 --------------------------
	.section	.nv.constant0.triton_poi_fused_max_pool2d_with_indices_24,"a",@progbits
	.sectionflags	@""
	.align	4
.nv.constant0.triton_poi_fused_max_pool2d_with_indices_24:
	.zero		556
